//
// Generated by NVIDIA NVVM Compiler
//
// Compiler Build ID: CL-36424714
// Cuda compilation tools, release 13.0, V13.0.88
// Based on NVVM 20.0.0
//

.version 9.0
.target sm_100
.address_size 64

	// .globl	_Z7mat_mulPiS_S_

.visible .entry _Z7mat_mulPiS_S_(
	.param .u64 .ptr .align 1 _Z7mat_mulPiS_S__param_0,
	.param .u64 .ptr .align 1 _Z7mat_mulPiS_S__param_1,
	.param .u64 .ptr .align 1 _Z7mat_mulPiS_S__param_2
)
{
	.reg .pred 	%p<3>;
	.reg .b32 	%r<42>;
	.reg .b64 	%rd<21>;

	ld.param.u64 	%rd10, [_Z7mat_mulPiS_S__param_0];
	ld.param.u64 	%rd11, [_Z7mat_mulPiS_S__param_1];
	ld.param.u64 	%rd12, [_Z7mat_mulPiS_S__param_2];
	cvta.to.global.u64 	%rd1, %rd12;
	cvta.to.global.u64 	%rd13, %rd11;
	cvta.to.global.u64 	%rd14, %rd10;
	mov.u32 	%r10, %ctaid.x;
	mov.u32 	%r11, %tid.x;
	shl.b32 	%r12, %r10, 15;
	shl.b32 	%r13, %r11, 10;
	add.s32 	%r1, %r12, %r13;
	mul.wide.u32 	%rd15, %r1, 4;
	add.s64 	%rd16, %rd15, %rd14;
	add.s64 	%rd2, %rd16, 16;
	add.s64 	%rd3, %rd13, 16384;
	mov.b32 	%r39, 0;
$L__BB0_1:
	add.s32 	%r15, %r39, %r1;
	mul.wide.u32 	%rd17, %r15, 4;
	add.s64 	%rd4, %rd1, %rd17;
	ld.global.u32 	%r40, [%rd4];
	mul.wide.u32 	%rd18, %r39, 4;
	add.s64 	%rd19, %rd3, %rd18;
	mov.b32 	%r41, 0;
	mov.u64 	%rd20, %rd2;
$L__BB0_2:
	ld.global.u32 	%r16, [%rd20+-16];
	ld.global.u32 	%r17, [%rd19+-16384];
	mad.lo.s32 	%r18, %r17, %r16, %r40;
	st.global.u32 	[%rd4], %r18;
	ld.global.u32 	%r19, [%rd20+-12];
	ld.global.u32 	%r20, [%rd19+-12288];
	mad.lo.s32 	%r21, %r20, %r19, %r18;
	st.global.u32 	[%rd4], %r21;
	ld.global.u32 	%r22, [%rd20+-8];
	ld.global.u32 	%r23, [%rd19+-8192];
	mad.lo.s32 	%r24, %r23, %r22, %r21;
	st.global.u32 	[%rd4], %r24;
	ld.global.u32 	%r25, [%rd20+-4];
	ld.global.u32 	%r26, [%rd19+-4096];
	mad.lo.s32 	%r27, %r26, %r25, %r24;
	st.global.u32 	[%rd4], %r27;
	ld.global.u32 	%r28, [%rd20];
	ld.global.u32 	%r29, [%rd19];
	mad.lo.s32 	%r30, %r29, %r28, %r27;
	st.global.u32 	[%rd4], %r30;
	ld.global.u32 	%r31, [%rd20+4];
	ld.global.u32 	%r32, [%rd19+4096];
	mad.lo.s32 	%r33, %r32, %r31, %r30;
	st.global.u32 	[%rd4], %r33;
	ld.global.u32 	%r34, [%rd20+8];
	ld.global.u32 	%r35, [%rd19+8192];
	mad.lo.s32 	%r36, %r35, %r34, %r33;
	st.global.u32 	[%rd4], %r36;
	ld.global.u32 	%r37, [%rd20+12];
	ld.global.u32 	%r38, [%rd19+12288];
	mad.lo.s32 	%r40, %r38, %r37, %r36;
	st.global.u32 	[%rd4], %r40;
	add.s32 	%r41, %r41, 8;
	add.s64 	%rd20, %rd20, 32;
	add.s64 	%rd19, %rd19, 32768;
	setp.ne.s32 	%p1, %r41, 1024;
	@%p1 bra 	$L__BB0_2;
	add.s32 	%r39, %r39, 1;
	setp.ne.s32 	%p2, %r39, 1024;
	@%p2 bra 	$L__BB0_1;
	ret;

}


// ===== COMPILED SASS (sm_100) =====

	.target	sm_100

	.elftype	@"ET_EXEC"


//--------------------- .note.nv.tkinfo           --------------------------
	.section	.note.nv.tkinfo,"",@"SHT_NOTE"
	.sectionflags	@"SHF_NOTE_NV_TKINFO"
	.tkinfo
        /*0018*/ 	.word	0x00000002
        /*0030*/ 	.string	""
        /*0030*/ 	.string	"ptxas"
        /*0030*/ 	.string	"Cuda compilation tools, release 13.0, V13.0.88"
        /*0030*/ 	.string	"Build cuda_13.0.r13.0/compiler.36424714_0"
        /*0030*/ 	.string	"-arch sm_100 -m 64 "



//--------------------- .note.nv.cuinfo           --------------------------
	.section	.note.nv.cuinfo,"",@"SHT_NOTE"
	.sectionflags	@"SHF_NOTE_NV_CUINFO"
        /*0018*/ 	.short	0x0002
        /*001a*/ 	.short	0x0064
        /*001c*/ 	.short	0x0082
	.zero		2


//--------------------- .nv.info                  --------------------------
	.section	.nv.info,"",@"SHT_CUDA_INFO"
	.align	4


	//----- nvinfo : EIATTR_REGCOUNT
	.align		4
        /*0000*/ 	.byte	0x04, 0x2f
        /*0002*/ 	.short	(.L_1 - .L_0)
	.align		4
.L_0:
        /*0004*/ 	.word	index@(_Z7mat_mulPiS_S_)
        /*0008*/ 	.word	0x00000014


	//----- nvinfo : EIATTR_FRAME_SIZE
	.align		4
.L_1:
        /*000c*/ 	.byte	0x04, 0x11
        /*000e*/ 	.short	(.L_3 - .L_2)
	.align		4
.L_2:
        /*0010*/ 	.word	index@(_Z7mat_mulPiS_S_)
        /*0014*/ 	.word	0x00000000


	//----- nvinfo : EIATTR_MIN_STACK_SIZE
	.align		4
.L_3:
        /*0018*/ 	.byte	0x04, 0x12
        /*001a*/ 	.short	(.L_5 - .L_4)
	.align		4
.L_4:
        /*001c*/ 	.word	index@(_Z7mat_mulPiS_S_)
        /*0020*/ 	.word	0x00000000
.L_5:


//--------------------- .nv.compat                --------------------------
	.section	.nv.compat,"",@"SHT_CUDA_COMPAT_INFO"
	.align	4
        /*0000*/ 	.byte	0x02, 0x09, 0x00, 0x00, 0x02, 0x02, 0x01, 0x00, 0x02, 0x05, 0x05, 0x00, 0x03, 0x07, 0x01, 0x01
        /*0010*/ 	.byte	0x02, 0x03, 0x00, 0x00, 0x02, 0x06, 0x01, 0x00, 0x04, 0x0b, 0x08, 0x00, 0x09, 0x00, 0x00, 0x00
        /*0020*/ 	.byte	0x00, 0x00, 0x00, 0x00


//--------------------- .nv.info._Z7mat_mulPiS_S_ --------------------------
	.section	.nv.info._Z7mat_mulPiS_S_,"",@"SHT_CUDA_INFO"
	.sectionflags	@""
	.align	4


	//----- nvinfo : EIATTR_CUDA_API_VERSION
	.align		4
        /*0000*/ 	.byte	0x04, 0x37
        /*0002*/ 	.short	(.L_7 - .L_6)
.L_6:
        /*0004*/ 	.word	0x00000082


	//----- nvinfo : EIATTR_KPARAM_INFO
	.align		4
.L_7:
        /*0008*/ 	.byte	0x04, 0x17
        /*000a*/ 	.short	(.L_9 - .L_8)
.L_8:
        /*000c*/ 	.word	0x00000000
        /*0010*/ 	.short	0x0002
        /*0012*/ 	.short	0x0010
        /*0014*/ 	.byte	0x00, 0xf5, 0x21, 0x00


	//----- nvinfo : EIATTR_KPARAM_INFO
	.align		4
.L_9:
        /*0018*/ 	.byte	0x04, 0x17
        /*001a*/ 	.short	(.L_11 - .L_10)
.L_10:
        /*001c*/ 	.word	0x00000000
        /*0020*/ 	.short	0x0001
        /*0022*/ 	.short	0x0008
        /*0024*/ 	.byte	0x00, 0xf5, 0x21, 0x00


	//----- nvinfo : EIATTR_KPARAM_INFO
	.align		4
.L_11:
        /*0028*/ 	.byte	0x04, 0x17
        /*002a*/ 	.short	(.L_13 - .L_12)
.L_12:
        /*002c*/ 	.word	0x00000000
        /*0030*/ 	.short	0x0000
        /*0032*/ 	.short	0x0000
        /*0034*/ 	.byte	0x00, 0xf5, 0x21, 0x00


	//----- nvinfo : EIATTR_SPARSE_MMA_MASK
	.align		4
.L_13:
        /*0038*/ 	.byte	0x03, 0x50
        /*003a*/ 	.short	0x0000


	//----- nvinfo : EIATTR_MAXREG_COUNT
	.align		4
        /*003c*/ 	.byte	0x03, 0x1b
        /*003e*/ 	.short	0x00ff


	//----- nvinfo : EIATTR_MERCURY_ISA_VERSION
	.align		4
        /*0040*/ 	.byte	0x03, 0x5f
        /*0042*/ 	.short	0x0101


	//----- nvinfo : EIATTR_VRC_CTA_INIT_COUNT
	.align		4
        /*0044*/ 	.byte	0x02, 0x4a
	.zero		1
	.zero		1


	//----- nvinfo : EIATTR_EXIT_INSTR_OFFSETS
	.align		4
        /*0048*/ 	.byte	0x04, 0x1c
        /*004a*/ 	.short	(.L_15 - .L_14)


	//   ....[0]....
.L_14:
        /*004c*/ 	.word	0x00000a60


	//----- nvinfo : EIATTR_CBANK_PARAM_SIZE
	.align		4
.L_15:
        /*0050*/ 	.byte	0x03, 0x19
        /*0052*/ 	.short	0x0018


	//----- nvinfo : EIATTR_PARAM_CBANK
	.align		4
        /*0054*/ 	.byte	0x04, 0x0a
        /*0056*/ 	.short	(.L_17 - .L_16)
	.align		4
.L_16:
        /*0058*/ 	.word	index@(.nv.constant0._Z7mat_mulPiS_S_)
        /*005c*/ 	.short	0x0380
        /*005e*/ 	.short	0x0018


	//----- nvinfo : EIATTR_SW_WAR
	.align		4
.L_17:
        /*0060*/ 	.byte	0x04, 0x36
        /*0062*/ 	.short	(.L_19 - .L_18)
.L_18:
        /*0064*/ 	.word	0x00000008
.L_19:


//--------------------- .nv.callgraph             --------------------------
	.section	.nv.callgraph,"",@"SHT_CUDA_CALLGRAPH"
	.align	4
	.sectionentsize	8
	.align		4
        /*0000*/ 	.word	0x00000000
	.align		4
        /*0004*/ 	.word	0xffffffff
	.align		4
        /*0008*/ 	.word	0x00000000
	.align		4
        /*000c*/ 	.word	0xfffffffe
	.align		4
        /*0010*/ 	.word	0x00000000
	.align		4
        /*0014*/ 	.word	0xfffffffd
	.align		4
        /*0018*/ 	.word	0x00000000
	.align		4
        /*001c*/ 	.word	0xfffffffc


//--------------------- .text._Z7mat_mulPiS_S_    --------------------------
	.section	.text._Z7mat_mulPiS_S_,"ax",@progbits
	.align	128
        .global         _Z7mat_mulPiS_S_
        .type           _Z7mat_mulPiS_S_,@function
        .size           _Z7mat_mulPiS_S_,(.L_x_3 - _Z7mat_mulPiS_S_)
        .other          _Z7mat_mulPiS_S_,@"STO_CUDA_ENTRY STV_DEFAULT"
_Z7mat_mulPiS_S_:
.text._Z7mat_mulPiS_S_:
[----:B------:R-:W-:Y:S01]  /*0000*/  LDC R1, c[0x0][0x37c] ;  /* 0x0000df00ff017b82 */ /* 0x000fe20000000800 */
[----:B------:R-:W0:Y:S07]  /*0010*/  S2R R0, SR_CTAID.X ;  /* 0x0000000000007919 */ /* 0x000e2e0000002500 */
[----:B------:R-:W1:Y:S01]  /*0020*/  LDC.64 R2, c[0x0][0x380] ;  /* 0x0000e000ff027b82 */ /* 0x000e620000000a00 */
[----:B------:R-:W2:Y:S01]  /*0030*/  LDCU.64 UR6, c[0x0][0x388] ;  /* 0x00007100ff0677ac */ /* 0x000ea20008000a00 */
[----:B------:R-:W0:Y:S01]  /*0040*/  S2R R5, SR_TID.X ;  /* 0x0000000000057919 */ /* 0x000e220000002100 */
[----:B------:R-:W3:Y:S01]  /*0050*/  LDCU.64 UR10, c[0x0][0x358] ;  /* 0x00006b00ff0a77ac */ /* 0x000ee20008000a00 */
[----:B------:R-:W-:Y:S01]  /*0060*/  UMOV UR4, URZ ;  /* 0x000000ff00047c82 */ /* 0x000fe20008000000 */
[----:B--2---:R-:W-:-:S04]  /*0070*/  UIADD3 UR6, UP0, UPT, UR6, 0x4000, URZ ;  /* 0x0000400006067890 */ /* 0x004fc8000ff1e0ff */
[----:B------:R-:W-:Y:S01]  /*0080*/  UIADD3.X UR7, UPT, UPT, URZ, UR7, URZ, UP0, !UPT ;  /* 0x00000007ff077290 */ /* 0x000fe200087fe4ff */
[----:B0-----:R-:W-:-:S04]  /*0090*/  LEA R0, R0, R5, 0x5 ;  /* 0x0000000500007211 */ /* 0x001fc800078e28ff */
[----:B------:R-:W-:-:S05]  /*00a0*/  SHF.L.U32 R0, R0, 0xa, RZ ;  /* 0x0000000a00007819 */ /* 0x000fca00000006ff */
[----:B-1----:R-:W-:-:S03]  /*00b0*/  IMAD.WIDE.U32 R2, R0, 0x4, R2 ;  /* 0x0000000400027825 */ /* 0x002fc600078e0002 */
[----:B------:R-:W-:-:S04]  /*00c0*/  IADD3 R8, P0, PT, R2, 0x10, RZ ;  /* 0x0000001002087810 */ /* 0x000fc80007f1e0ff */
[----:B---3--:R-:W-:-:S09]  /*00d0*/  IADD3.X R9, PT, PT, RZ, R3, RZ, P0, !PT ;  /* 0x00000003ff097210 */ /* 0x008fd200007fe4ff */
.L_x_1:
[----:B0-----:R-:W0:Y:S01]  /*00e0*/  LDC.64 R2, c[0x0][0x390] ;  /* 0x0000e400ff027b82 */ /* 0x001e220000000a00 */
[----:B------:R-:W-:-:S05]  /*00f0*/  IADD3 R5, PT, PT, R0, UR4, RZ ;  /* 0x0000000400057c10 */ /* 0x000fca000fffe0ff */
[----:B0-----:R-:W-:-:S05]  /*0100*/  IMAD.WIDE.U32 R2, R5, 0x4, R2 ;  /* 0x0000000405027825 */ /* 0x001fca00078e0002 */
[----:B------:R0:W5:Y:S01]  /*0110*/  LDG.E R11, desc[UR10][R2.64] ;  /* 0x0000000a020b7981 */ /* 0x000162000c1e1900 */
[----:B------:R-:W-:Y:S01]  /*0120*/  UIMAD.WIDE.U32 UR8, UR4, 0x4, UR6 ;  /* 0x00000004040878a5 */ /* 0x000fe2000f8e0006 */
[----:B------:R-:W-:Y:S01]  /*0130*/  MOV R10, R8 ;  /* 0x00000008000a7202 */ /* 0x000fe20000000f00 */
[----:B------:R-:W-:Y:S01]  /*0140*/  UIADD3 UR4, UPT, UPT, UR4, 0x1, URZ ;  /* 0x0000000104047890 */ /* 0x000fe2000fffe0ff */
[----:B------:R-:W-:-:S03]  /*0150*/  UMOV UR5, URZ ;  /* 0x000000ff00057c82 */ /* 0x000fc60008000000 */
[----:B------:R-:W-:Y:S01]  /*0160*/  MOV R7, UR9 ;  /* 0x0000000900077c02 */ /* 0x000fe20008000f00 */
[----:B------:R-:W-:Y:S01]  /*0170*/  UISETP.NE.AND UP1, UPT, UR4, 0x400, UPT ;  /* 0x000004000400788c */ /* 0x000fe2000bf25270 */
[----:B------:R-:W-:Y:S02]  /*0180*/  MOV R5, UR9 ;  /* 0x0000000900057c02 */ /* 0x000fe40008000f00 */
[----:B------:R-:W-:Y:S02]  /*0190*/  MOV R5, R7 ;  /* 0x0000000700057202 */ /* 0x000fe40000000f00 */
[----:B------:R-:W-:Y:S02]  /*01a0*/  MOV R4, UR8 ;  /* 0x0000000800047c02 */ /* 0x000fe40008000f00 */
[----:B------:R-:W-:Y:S02]  /*01b0*/  MOV R6, UR8 ;  /* 0x0000000800067c02 */ /* 0x000fe40008000f00 */
[----:B0-----:R-:W-:-:S07]  /*01c0*/  MOV R7, R9 ;  /* 0x0000000900077202 */ /* 0x001fce0000000f00 */
.L_x_0:
[----:B------:R-:W-:Y:S01]  /*01d0*/  MOV R6, R10 ;  /* 0x0000000a00067202 */ /* 0x000fe20000000f00 */
[----:B------:R-:W2:Y:S04]  /*01e0*/  LDG.E R12, desc[UR10][R4.64+-0x4000] ;  /* 0xffc0000a040c7981 */ /* 0x000ea8000c1e1900 */
[----:B------:R-:W2:Y:S02]  /*01f0*/  LDG.E R10, desc[UR10][R6.64+-0x10] ;  /* 0xfffff00a060a7981 */ /* 0x000ea4000c1e1900 */
[----:B0-2--5:R-:W-:-:S05]  /*0200*/  IMAD R11, R10, R12, R11 ;  /* 0x0000000c0a0b7224 */ /* 0x025fca00078e020b */
[----:B------:R0:W-:Y:S04]  /*0210*/  STG.E desc[UR10][R2.64], R11 ;  /* 0x0000000b02007986 */ /* 0x0001e8000c10190a */
[----:B------:R-:W2:Y:S04]  /*0220*/  LDG.E R10, desc[UR10][R6.64+-0xc] ;  /* 0xfffff40a060a7981 */ /* 0x000ea8000c1e1900 */
[----:B------:R-:W2:Y:S02]  /*0230*/  LDG.E R12, desc[UR10][R4.64+-0x3000] ;  /* 0xffd0000a040c7981 */ /* 0x000ea4000c1e1900 */
[----:B--2---:R-:W-:-:S05]  /*0240*/  IMAD R13, R10, R12, R11 ;  /* 0x0000000c0a0d7224 */ /* 0x004fca00078e020b */
[----:B------:R1:W-:Y:S04]  /*0250*/  STG.E desc[UR10][R2.64], R13 ;  /* 0x0000000d02007986 */ /* 0x0003e8000c10190a */
[----:B------:R-:W2:Y:S04]  /*0260*/  LDG.E R10, desc[UR10][R6.64+-0x8] ;  /* 0xfffff80a060a7981 */ /* 0x000ea8000c1e1900 */
[----:B------:R-:W2:Y:S02]  /*0270*/  LDG.E R12, desc[UR10][R4.64+-0x2000] ;  /* 0xffe0000a040c7981 */ /* 0x000ea4000c1e1900 */
[----:B--2---:R-:W-:-:S05]  /*0280*/  IMAD R15, R10, R12, R13 ;  /* 0x0000000c0a0f7224 */ /* 0x004fca00078e020d */
[----:B------:R2:W-:Y:S04]  /*0290*/  STG.E desc[UR10][R2.64], R15 ;  /* 0x0000000f02007986 */ /* 0x0005e8000c10190a */
[----:B------:R-:W0:Y:S04]  /*02a0*/  LDG.E R10, desc[UR10][R6.64+-0x4] ;  /* 0xfffffc0a060a7981 */ /* 0x000e28000c1e1900 */
[----:B------:R-:W0:Y:S02]  /*02b0*/  LDG.E R12, desc[UR10][R4.64+-0x1000] ;  /* 0xfff0000a040c7981 */ /* 0x000e24000c1e1900 */
[----:B0-----:R-:W-:-:S05]  /*02c0*/  IMAD R11, R10, R12, R15 ;  /* 0x0000000c0a0b7224 */ /* 0x001fca00078e020f */
[----:B------:R0:W-:Y:S04]  /*02d0*/  STG.E desc[UR10][R2.64], R11 ;  /* 0x0000000b02007986 */ /* 0x0001e8000c10190a */
[----:B------:R-:W1:Y:S04]  /*02e0*/  LDG.E R10, desc[UR10][R6.64] ;  /* 0x0000000a060a7981 */ /* 0x000e68000c1e1900 */
[----:B------:R-:W1:Y:S02]  /*02f0*/  LDG.E R12, desc[UR10][R4.64] ;  /* 0x0000000a040c7981 */ /* 0x000e64000c1e1900 */
[----:B-1----:R-:W-:-:S05]  /*0300*/  IMAD R13, R10, R12, R11 ;  /* 0x0000000c0a0d7224 */ /* 0x002fca00078e020b */
        /* <DEDUP_REMOVED lines=65> */
[----:B------:R-:W3:Y:S04]  /*0720*/  LDG.E R10, desc[UR10][R6.64+0x44] ;  /* 0x0000440a060a7981 */ /* 0x000ee8000c1e1900 */
[----:B------:R-:W3:Y:S02]  /*0730*/  LDG.E R12, desc[UR10][R4.64+0x11000] ;  /* 0x0110000a040c7981 */ /* 0x000ee4000c1e1900 */
[----:B---3--:R-:W-:-:S05]  /*0740*/  IMAD R17, R10, R12, R15 ;  /* 0x0000000c0a117224 */ /* 0x008fca00078e020f */
[----:B------:R-:W-:Y:S04]  /*0750*/  STG.E desc[UR10][R2.64], R17 ;  /* 0x0000001102007986 */ /* 0x000fe8000c10190a */
[----:B------:R-:W1:Y:S04]  /*0760*/  LDG.E R10, desc[UR10][R6.64+0x48] ;  /* 0x0000480a060a7981 */ /* 0x000e68000c1e1900 */
[----:B0-----:R-:W1:Y:S02]  /*0770*/  LDG.E R11, desc[UR10][R4.64+0x12000] ;  /* 0x0120000a040b7981 */ /* 0x001e64000c1e1900 */
[----:B-1----:R-:W-:-:S05]  /*0780*/  IMAD R13, R10, R11, R17 ;  /* 0x0000000b0a0d7224 */ /* 0x002fca00078e0211 */
        /* <DEDUP_REMOVED lines=29> */
[----:B------:R-:W3:Y:S04]  /*0960*/  LDG.E R10, desc[UR10][R6.64+0x68] ;  /* 0x0000680a060a7981 */ /* 0x000ee8000c1e1900 */
[----:B------:R-:W3:Y:S02]  /*0970*/  LDG.E R12, desc[UR10][R4.64+0x1a000] ;  /* 0x01a0000a040c7981 */ /* 0x000ee4000c1e1900 */
[----:B---3--:R-:W-:-:S05]  /*0980*/  IMAD R17, R10, R12, R15 ;  /* 0x0000000c0a117224 */ /* 0x008fca00078e020f */
[----:B------:R0:W-:Y:S04]  /*0990*/  STG.E desc[UR10][R2.64], R17 ;  /* 0x0000001102007986 */ /* 0x0001e8000c10190a */
[----:B------:R-:W3:Y:S04]  /*09a0*/  LDG.E R10, desc[UR10][R6.64+0x6c] ;  /* 0x00006c0a060a7981 */ /* 0x000ee8000c1e1900 */
[----:B--2---:R1:W3:Y:S01]  /*09b0*/  LDG.E R11, desc[UR10][R4.64+0x1b000] ;  /* 0x01b0000a040b7981 */ /* 0x0042e2000c1e1900 */
[----:B------:R-:W-:-:S04]  /*09c0*/  UIADD3 UR5, UPT, UPT, UR5, 0x20, URZ ;  /* 0x0000002005057890 */ /* 0x000fc8000fffe0ff */
[----:B------:R-:W-:Y:S01]  /*09d0*/  UISETP.NE.AND UP0, UPT, UR5, 0x400, UPT ;  /* 0x000004000500788c */ /* 0x000fe2000bf05270 */
[----:B-1----:R-:W-:-:S04]  /*09e0*/  IADD3 R4, P1, PT, R4, 0x20000, RZ ;  /* 0x0002000004047810 */ /* 0x002fc80007f3e0ff */
[----:B------:R-:W-:Y:S01]  /*09f0*/  IADD3.X R5, PT, PT, RZ, R5, RZ, P1, !PT ;  /* 0x00000005ff057210 */ /* 0x000fe20000ffe4ff */
[----:B---3--:R-:W-:-:S05]  /*0a00*/  IMAD R11, R10, R11, R17 ;  /* 0x0000000b0a0b7224 */ /* 0x008fca00078e0211 */
[----:B------:R0:W-:Y:S01]  /*0a10*/  STG.E desc[UR10][R2.64], R11 ;  /* 0x0000000b02007986 */ /* 0x0001e2000c10190a */
[----:B------:R-:W-:-:S04]  /*0a20*/  IADD3 R10, P0, PT, R6, 0x80, RZ ;  /* 0x00000080060a7810 */ /* 0x000fc80007f1e0ff */
[----:B------:R-:W-:Y:S01]  /*0a30*/  IADD3.X R7, PT, PT, RZ, R7, RZ, P0, !PT ;  /* 0x00000007ff077210 */ /* 0x000fe200007fe4ff */
[----:B------:R-:W-:Y:S08]  /*0a40*/  BRA.U UP0, `(.L_x_0) ;  /* 0xfffffff500e07547 */ /* 0x000ff0000b83ffff */
[----:B------:R-:W-:Y:S05]  /*0a50*/  BRA.U UP1, `(.L_x_1) ;  /* 0xfffffff501a07547 */ /* 0x000fea000b83ffff */
[----:B------:R-:W-:Y:S05]  /*0a60*/  EXIT ;  /* 0x000000000000794d */ /* 0x000fea0003800000 */
.L_x_2:
[----:B------:R-:W-:-:S00]  /*0a70*/  BRA `(.L_x_2) ;  /* 0xfffffffc00fc7947 */ /* 0x000fc0000383ffff */
[----:B------:R-:W-:-:S00]  /*0a80*/  NOP ;  /* 0x0000000000007918 */ /* 0x000fc00000000000 */
[----:B------:R-:W-:-:S00]  /*0a90*/  NOP ;  /* 0x0000000000007918 */ /* 0x000fc00000000000 */
[----:B------:R-:W-:-:S00]  /*0aa0*/  NOP ;  /* 0x0000000000007918 */ /* 0x000fc00000000000 */
[----:B------:R-:W-:-:S00]  /*0ab0*/  NOP ;  /* 0x0000000000007918 */ /* 0x000fc00000000000 */
[----:B------:R-:W-:-:S00]  /*0ac0*/  NOP ;  /* 0x0000000000007918 */ /* 0x000fc00000000000 */
[----:B------:R-:W-:-:S00]  /*0ad0*/  NOP ;  /* 0x0000000000007918 */ /* 0x000fc00000000000 */
[----:B------:R-:W-:-:S00]  /*0ae0*/  NOP ;  /* 0x0000000000007918 */ /* 0x000fc00000000000 */
[----:B------:R-:W-:-:S00]  /*0af0*/  NOP ;  /* 0x0000000000007918 */ /* 0x000fc00000000000 */
.L_x_3:


//--------------------- .nv.shared.reserved.0     --------------------------
	.section	.nv.shared.reserved.0,"aw",@nobits
	.weak		__nv_reservedSMEM_offset_0_alias
	.size		__nv_reservedSMEM_offset_0_alias, 0, 64
	.other		__nv_reservedSMEM_offset_0_alias,@"STO_CUDA_RESERVED_SHARED STV_DEFAULT"
__nv_reservedSMEM_offset_0_alias:
	.zero		0
	.zero		64


//--------------------- .nv.constant0._Z7mat_mulPiS_S_ --------------------------
	.section	.nv.constant0._Z7mat_mulPiS_S_,"a",@progbits
	.sectionflags	@""
	.align	4
.nv.constant0._Z7mat_mulPiS_S_:
	.zero		920


//--------------------- SYMBOLS --------------------------

	.type		.nv.reservedSmem.offset0,@object
	.size		.nv.reservedSmem.offset0,0x4
